	.headerflags	@"EF_CUDA_TEXMODE_UNIFIED EF_CUDA_64BIT_ADDRESS EF_CUDA_ACCELERATORS EF_CUDA_SM90 EF_CUDA_VIRTUAL_SM(EF_CUDA_SM90)"
	.elftype	@"ET_EXEC"


//--------------------- .nv.info                  --------------------------
	.section	.nv.info,"",@"SHT_CUDA_INFO"
	.align	4


	//----- nvinfo : EIATTR_REGCOUNT
	.align		4
        /*0000*/ 	.byte	0x04, 0x2f
        /*0002*/ 	.short	(.L_3 - .L_2)
	.align		4
.L_2:
        /*0004*/ 	.word	index@(triton_poi_fused__native_batch_norm_legit_no_training_0)
        /*0008*/ 	.word	0x00000012


	//----- nvinfo : EIATTR_MIN_STACK_SIZE
	.align		4
.L_3:
        /*000c*/ 	.byte	0x04, 0x12
        /*000e*/ 	.short	(.L_5 - .L_4)
	.align		4
.L_4:
        /*0010*/ 	.word	index@(triton_poi_fused__native_batch_norm_legit_no_training_0)
        /*0014*/ 	.word	0x00000000


	//----- nvinfo : EIATTR_FRAME_SIZE
	.align		4
.L_5:
        /*0018*/ 	.byte	0x04, 0x11
        /*001a*/ 	.short	(.L_7 - .L_6)
	.align		4
.L_6:
        /*001c*/ 	.word	index@(triton_poi_fused__native_batch_norm_legit_no_training_0)
        /*0020*/ 	.word	0x00000000


	//----- nvinfo : EIATTR_MIN_STACK_SIZE
	.align		4
.L_7:
        /*0024*/ 	.byte	0x04, 0x12
        /*0026*/ 	.short	(.L_9 - .L_8)
	.align		4
.L_8:
        /*0028*/ 	.word	index@(triton_poi_fused__native_batch_norm_legit_no_training_0)
        /*002c*/ 	.word	0x00000000
.L_9:


//--------------------- .nv.info.triton_poi_fused__native_batch_norm_legit_no_training_0 --------------------------
	.section	.nv.info.triton_poi_fused__native_batch_norm_legit_no_training_0,"",@"SHT_CUDA_INFO"
	.sectionflags	@""
	.align	4


	//----- nvinfo : EIATTR_CUDA_API_VERSION
	.align		4
        /*0000*/ 	.byte	0x04, 0x37
        /*0002*/ 	.short	(.L_11 - .L_10)
.L_10:
        /*0004*/ 	.word	0x0000007c


	//----- nvinfo : EIATTR_KPARAM_INFO
	.align		4
.L_11:
        /*0008*/ 	.byte	0x04, 0x17
        /*000a*/ 	.short	(.L_13 - .L_12)
.L_12:
        /*000c*/ 	.word	0x00000000
        /*0010*/ 	.short	0x0006
        /*0012*/ 	.short	0x0030
        /*0014*/ 	.byte	0x00, 0xf0, 0x11, 0x00


	//----- nvinfo : EIATTR_KPARAM_INFO
	.align		4
.L_13:
        /*0018*/ 	.byte	0x04, 0x17
        /*001a*/ 	.short	(.L_15 - .L_14)
.L_14:
        /*001c*/ 	.word	0x00000000
        /*0020*/ 	.short	0x0005
        /*0022*/ 	.short	0x0028
        /*0024*/ 	.byte	0x00, 0xf4, 0x21, 0x00


	//----- nvinfo : EIATTR_KPARAM_INFO
	.align		4
.L_15:
        /*0028*/ 	.byte	0x04, 0x17
        /*002a*/ 	.short	(.L_17 - .L_16)
.L_16:
        /*002c*/ 	.word	0x00000000
        /*0030*/ 	.short	0x0004
        /*0032*/ 	.short	0x0020
        /*0034*/ 	.byte	0x00, 0xf4, 0x21, 0x00


	//----- nvinfo : EIATTR_KPARAM_INFO
	.align		4
.L_17:
        /*0038*/ 	.byte	0x04, 0x17
        /*003a*/ 	.short	(.L_19 - .L_18)
.L_18:
        /*003c*/ 	.word	0x00000000
        /*0040*/ 	.short	0x0003
        /*0042*/ 	.short	0x0018
        /*0044*/ 	.byte	0x00, 0xf4, 0x21, 0x00


	//----- nvinfo : EIATTR_KPARAM_INFO
	.align		4
.L_19:
        /*0048*/ 	.byte	0x04, 0x17
        /*004a*/ 	.short	(.L_21 - .L_20)
.L_20:
        /*004c*/ 	.word	0x00000000
        /*0050*/ 	.short	0x0002
        /*0052*/ 	.short	0x0010
        /*0054*/ 	.byte	0x00, 0xf4, 0x21, 0x00


	//----- nvinfo : EIATTR_KPARAM_INFO
	.align		4
.L_21:
        /*0058*/ 	.byte	0x04, 0x17
        /*005a*/ 	.short	(.L_23 - .L_22)
.L_22:
        /*005c*/ 	.word	0x00000000
        /*0060*/ 	.short	0x0001
        /*0062*/ 	.short	0x0008
        /*0064*/ 	.byte	0x00, 0xf4, 0x21, 0x00


	//----- nvinfo : EIATTR_KPARAM_INFO
	.align		4
.L_23:
        /*0068*/ 	.byte	0x04, 0x17
        /*006a*/ 	.short	(.L_25 - .L_24)
.L_24:
        /*006c*/ 	.word	0x00000000
        /*0070*/ 	.short	0x0000
        /*0072*/ 	.short	0x0000
        /*0074*/ 	.byte	0x00, 0xf4, 0x21, 0x00


	//----- nvinfo : EIATTR_SPARSE_MMA_MASK
	.align		4
.L_25:
        /*0078*/ 	.byte	0x03, 0x50
        /*007a*/ 	.short	0x0000


	//----- nvinfo : EIATTR_MAXREG_COUNT
	.align		4
        /*007c*/ 	.byte	0x03, 0x1b
        /*007e*/ 	.short	0x00ff


	//----- nvinfo : EIATTR_EXIT_INSTR_OFFSETS
	.align		4
        /*0080*/ 	.byte	0x04, 0x1c
        /*0082*/ 	.short	(.L_27 - .L_26)


	//   ....[0]....
.L_26:
        /*0084*/ 	.word	0x00000300


	//   ....[1]....
        /*0088*/ 	.word	0x00000320


	//----- nvinfo : EIATTR_REQNTID
	.align		4
.L_27:
        /*008c*/ 	.byte	0x04, 0x10
        /*008e*/ 	.short	(.L_29 - .L_28)
.L_28:
        /*0090*/ 	.word	0x00000080
        /*0094*/ 	.word	0x00000001
        /*0098*/ 	.word	0x00000001


	//----- nvinfo : EIATTR_CBANK_PARAM_SIZE
	.align		4
.L_29:
        /*009c*/ 	.byte	0x03, 0x19
        /*009e*/ 	.short	0x0034


	//----- nvinfo : EIATTR_PARAM_CBANK
	.align		4
        /*00a0*/ 	.byte	0x04, 0x0a
        /*00a2*/ 	.short	(.L_31 - .L_30)
	.align		4
.L_30:
        /*00a4*/ 	.word	index@(.nv.constant0.triton_poi_fused__native_batch_norm_legit_no_training_0)
        /*00a8*/ 	.short	0x0210
        /*00aa*/ 	.short	0x0034


	//----- nvinfo : EIATTR_SW_WAR
	.align		4
.L_31:
        /*00ac*/ 	.byte	0x04, 0x36
        /*00ae*/ 	.short	(.L_33 - .L_32)
.L_32:
        /*00b0*/ 	.word	0x00000008
.L_33:


//--------------------- .nv.callgraph             --------------------------
	.section	.nv.callgraph,"",@"SHT_CUDA_CALLGRAPH"
	.align	4
	.sectionentsize	8
	.align		4
        /*0000*/ 	.word	0x00000000
	.align		4
        /*0004*/ 	.word	0xffffffff
	.align		4
        /*0008*/ 	.word	0x00000000
	.align		4
        /*000c*/ 	.word	0xfffffffe
	.align		4
        /*0010*/ 	.word	0x00000000
	.align		4
        /*0014*/ 	.word	0xfffffffd
	.align		4
        /*0018*/ 	.word	0x00000000
	.align		4
        /*001c*/ 	.word	0xfffffffc


//--------------------- .nv.constant4             --------------------------
	.section	.nv.constant4,"a",@progbits
	.align	8
	.align		8
.nv.constant4:
        /*0000*/ 	.dword	_$_str
	.align		8
        /*0008*/ 	.dword	_$_str_$_2


//--------------------- .text.triton_poi_fused__native_batch_norm_legit_no_training_0 --------------------------
	.section	.text.triton_poi_fused__native_batch_norm_legit_no_training_0,"ax",@progbits
	.align	128
        .global         triton_poi_fused__native_batch_norm_legit_no_training_0
        .type           triton_poi_fused__native_batch_norm_legit_no_training_0,@function
        .size           triton_poi_fused__native_batch_norm_legit_no_training_0,(.L_x_1 - triton_poi_fused__native_batch_norm_legit_no_training_0)
        .other          triton_poi_fused__native_batch_norm_legit_no_training_0,@"STO_CUDA_ENTRY STV_DEFAULT"
triton_poi_fused__native_batch_norm_legit_no_training_0:
.text.triton_poi_fused__native_batch_norm_legit_no_training_0:
[----:B------:R-:W0:Y:S01]  /*0000*/  LDC R1, c[0x0][0x28] ;  /* 0x00000a00ff017b82 */ /* 0x000e220000000800 */
[----:B------:R-:W1:Y:S07]  /*0010*/  S2R R0, SR_TID.X ;  /* 0x0000000000007919 */ /* 0x000e6e0000002100 */
[----:B------:R-:W2:Y:S01]  /*0020*/  LDC.64 R8, c[0x0][0x220] ;  /* 0x00008800ff087b82 */ /* 0x000ea20000000a00 */
[----:B------:R-:W-:Y:S01]  /*0030*/  HFMA2.MMA R14, -RZ, RZ, 0, 0 ;  /* 0x00000000ff0e7435 */ /* 0x000fe200000001ff */
[----:B------:R-:W-:Y:S01]  /*0040*/  ULDC.64 UR4, c[0x0][0x208] ;  /* 0x0000820000047ab9 */ /* 0x000fe20000000a00 */
[----:B------:R-:W3:Y:S05]  /*0050*/  S2R R3, SR_CTAID.X ;  /* 0x0000000000037919 */ /* 0x000eea0000002500 */
[----:B------:R-:W4:Y:S08]  /*0060*/  LDC.64 R4, c[0x0][0x210] ;  /* 0x00008400ff047b82 */ /* 0x000f300000000a00 */
[----:B------:R-:W5:Y:S08]  /*0070*/  LDC.64 R6, c[0x0][0x218] ;  /* 0x00008600ff067b82 */ /* 0x000f700000000a00 */
[----:B------:R-:W5:Y:S01]  /*0080*/  LDC.64 R10, c[0x0][0x228] ;  /* 0x00008a00ff0a7b82 */ /* 0x000f620000000a00 */
[----:B-1----:R-:W-:-:S07]  /*0090*/  LOP3.LUT R0, R0, 0x7f, RZ, 0xc0, !PT ;  /* 0x0000007f00007812 */ /* 0x002fce00078ec0ff */
[----:B------:R-:W1:Y:S01]  /*00a0*/  LDC.64 R12, c[0x0][0x230] ;  /* 0x00008c00ff0c7b82 */ /* 0x000e620000000a00 */
[----:B---3--:R-:W-:Y:S02]  /*00b0*/  SHF.R.S32.HI R2, RZ, 0x18, R3 ;  /* 0x00000018ff027819 */ /* 0x008fe40000011403 */
[----:B------:R-:W-:Y:S02]  /*00c0*/  LEA R0, R3, R0, 0x7 ;  /* 0x0000000003007211 */ /* 0x000fe400078e38ff */
[----:B------:R-:W-:Y:S02]  /*00d0*/  SGXT R3, R2, 0x1 ;  /* 0x000000010203781a */ /* 0x000fe40000000200 */
[----:B------:R-:W-:Y:S02]  /*00e0*/  ISETP.GE.AND P2, PT, R0, 0x100, PT ;  /* 0x000001000000780c */ /* 0x000fe40003f46270 */
[----:B------:R-:W-:-:S04]  /*00f0*/  LEA.HI R3, R3, R0, RZ, 0x4 ;  /* 0x0000000003037211 */ /* 0x000fc800078f20ff */
[----:B------:R-:W-:-:S04]  /*0100*/  SHF.R.S32.HI R3, RZ, 0x4, R3 ;  /* 0x00000004ff037819 */ /* 0x000fc80000011403 */
[----:B------:R-:W-:-:S04]  /*0110*/  LEA.HI R2, R3, R3, RZ, 0x2 ;  /* 0x0000000303027211 */ /* 0x000fc800078f10ff */
[----:B------:R-:W-:-:S04]  /*0120*/  LOP3.LUT R2, R2, 0xfffffffc, RZ, 0xc0, !PT ;  /* 0xfffffffc02027812 */ /* 0x000fc800078ec0ff */
[----:B------:R-:W-:-:S05]  /*0130*/  IADD3 R15, R3, -R2, RZ ;  /* 0x80000002030f7210 */ /* 0x000fca0007ffe0ff */
[----:B--2---:R-:W-:-:S05]  /*0140*/  IMAD.WIDE R8, R15, 0x4, R8 ;  /* 0x000000040f087825 */ /* 0x004fca00078e0208 */
[----:B------:R2:W3:Y:S01]  /*0150*/  @!P2 LDG.E.EL R14, desc[UR4][R8.64] ;  /* 0x00000004080ea981 */ /* 0x0004e2000c2e1900 */
[----:B------:R-:W-:Y:S01]  /*0160*/  CS2R R2, SRZ ;  /* 0x0000000000027805 */ /* 0x000fe2000001ff00 */
[----:B----4-:R-:W-:-:S04]  /*0170*/  IMAD.WIDE R4, R0, 0x4, R4 ;  /* 0x0000000400047825 */ /* 0x010fc800078e0204 */
[C---:B-----5:R-:W-:Y:S01]  /*0180*/  IMAD.WIDE R6, R15.reuse, 0x4, R6 ;  /* 0x000000040f067825 */ /* 0x060fe200078e0206 */
[----:B------:R4:W5:Y:S03]  /*0190*/  @!P2 LDG.E R2, desc[UR4][R4.64] ;  /* 0x000000040402a981 */ /* 0x000966000c1e1900 */
[C---:B0-2---:R-:W-:Y:S01]  /*01a0*/  IMAD.WIDE R8, R15.reuse, 0x4, R10 ;  /* 0x000000040f087825 */ /* 0x045fe200078e020a */
[----:B------:R0:W5:Y:S03]  /*01b0*/  @!P2 LDG.E.EL R3, desc[UR4][R6.64] ;  /* 0x000000040603a981 */ /* 0x000166000c2e1900 */
[----:B-1----:R-:W-:Y:S01]  /*01c0*/  IMAD.WIDE R10, R15, 0x4, R12 ;  /* 0x000000040f0a7825 */ /* 0x002fe200078e020c */
[----:B------:R-:W-:Y:S01]  /*01d0*/  CS2R R12, SRZ ;  /* 0x00000000000c7805 */ /* 0x000fe2000001ff00 */
[----:B----4-:R-:W1:Y:S05]  /*01e0*/  LDC.64 R4, c[0x0][0x238] ;  /* 0x00008e00ff047b82 */ /* 0x010e6a0000000a00 */
[----:B------:R-:W2:Y:S04]  /*01f0*/  @!P2 LDG.E.EL R12, desc[UR4][R8.64] ;  /* 0x00000004080ca981 */ /* 0x000ea8000c2e1900 */
[----:B------:R-:W2:Y:S01]  /*0200*/  @!P2 LDG.E.EL R13, desc[UR4][R10.64] ;  /* 0x000000040a0da981 */ /* 0x000ea2000c2e1900 */
[----:B0-----:R-:W-:Y:S01]  /*0210*/  MOV R6, 0x3e800000 ;  /* 0x3e80000000067802 */ /* 0x001fe20000000f00 */
[----:B---3--:R-:W-:-:S04]  /*0220*/  FADD R14, R14, 1.9999999494757503271e-05 ;  /* 0x37a7c5ac0e0e7421 */ /* 0x008fc80000000000 */
[----:B------:R-:W0:Y:S01]  /*0230*/  MUFU.SQRT R15, R14 ;  /* 0x0000000e000f7308 */ /* 0x000e220000002000 */
[----:B-----5:R-:W-:Y:S01]  /*0240*/  FADD R2, -R3, R2 ;  /* 0x0000000203027221 */ /* 0x020fe20000000100 */
[C---:B0-----:R-:W-:Y:S02]  /*0250*/  FSETP.GT.AND P0, PT, R15.reuse, 8.50705917302346158658e+37, PT ;  /* 0x7e8000000f00780b */ /* 0x041fe40003f04000 */
[----:B------:R-:W-:Y:S02]  /*0260*/  FSETP.GEU.AND P1, PT, R15, 1.175494350822287508e-38, PT ;  /* 0x008000000f00780b */ /* 0x000fe40003f2e000 */
[----:B------:R-:W-:-:S09]  /*0270*/  FSEL R6, R6, 1, P0 ;  /* 0x3f80000006067808 */ /* 0x000fd20000000000 */
[----:B------:R-:W-:Y:S02]  /*0280*/  @P0 FMUL R15, R15, 0.25 ;  /* 0x3e8000000f0f0820 */ /* 0x000fe40000400000 */
[----:B------:R-:W-:Y:S02]  /*0290*/  @!P1 FMUL R6, R6, 16777216 ;  /* 0x4b80000006069820 */ /* 0x000fe40000400000 */
[----:B------:R-:W-:-:S06]  /*02a0*/  @!P1 FMUL R15, R15, 16777216 ;  /* 0x4b8000000f0f9820 */ /* 0x000fcc0000400000 */
[----:B------:R-:W0:Y:S02]  /*02b0*/  MUFU.RCP R15, R15 ;  /* 0x0000000f000f7308 */ /* 0x000e240000001000 */
[----:B0-----:R-:W-:-:S04]  /*02c0*/  FMUL R3, R15, R6 ;  /* 0x000000060f037220 */ /* 0x001fc80000400000 */
[----:B------:R-:W-:Y:S01]  /*02d0*/  FMUL R6, R2, R3 ;  /* 0x0000000302067220 */ /* 0x000fe20000400000 */
[----:B-1----:R-:W-:-:S04]  /*02e0*/  IMAD.WIDE R2, R0, 0x4, R4 ;  /* 0x0000000400027825 */ /* 0x002fc800078e0204 */
[----:B--2---:R-:W-:Y:S01]  /*02f0*/  FFMA R13, R6, R12, R13 ;  /* 0x0000000c060d7223 */ /* 0x004fe2000000000d */
[----:B------:R-:W-:Y:S06]  /*0300*/  @P2 EXIT ;  /* 0x000000000000294d */ /* 0x000fec0003800000 */
[----:B------:R-:W-:Y:S01]  /*0310*/  STG.E desc[UR4][R2.64], R13 ;  /* 0x0000000d02007986 */ /* 0x000fe2000c101904 */
[----:B------:R-:W-:Y:S05]  /*0320*/  EXIT ;  /* 0x000000000000794d */ /* 0x000fea0003800000 */
.L_x_0:
[----:B------:R-:W-:-:S00]  /*0330*/  BRA `(.L_x_0) ;  /* 0xfffffffc00fc7947 */ /* 0x000fc0000383ffff */
[----:B------:R-:W-:-:S00]  /*0340*/  NOP ;  /* 0x0000000000007918 */ /* 0x000fc00000000000 */
        /* <DEDUP_REMOVED lines=11> */
.L_x_1:


//--------------------- .nv.global.init           --------------------------
	.section	.nv.global.init,"aw",@progbits
.nv.global.init:
	.type		_$_str,@object
	.size		_$_str,(_$_str_$_2 - _$_str)
_$_str:
        /*0000*/ 	.byte	0x5f, 0x5f, 0x43, 0x55, 0x44, 0x41, 0x5f, 0x46, 0x54, 0x5a, 0x00
	.type		_$_str_$_2,@object
	.size		_$_str_$_2,(.L_1 - _$_str_$_2)
_$_str_$_2:
        /*000b*/ 	.byte	0x5f, 0x5f, 0x43, 0x55, 0x44, 0x41, 0x5f, 0x50, 0x52, 0x45, 0x43, 0x5f, 0x53, 0x51, 0x52, 0x54
        /*001b*/ 	.byte	0x00
.L_1:


//--------------------- .nv.constant0.triton_poi_fused__native_batch_norm_legit_no_training_0 --------------------------
	.section	.nv.constant0.triton_poi_fused__native_batch_norm_legit_no_training_0,"a",@progbits
	.sectionflags	@""
	.align	4
.nv.constant0.triton_poi_fused__native_batch_norm_legit_no_training_0:
	.zero		580
